//
// Generated by NVIDIA NVVM Compiler
//
// Compiler Build ID: CL-36424714
// Cuda compilation tools, release 13.0, V13.0.88
// Based on NVVM 20.0.0
//

.version 9.0
.target sm_100
.address_size 64

	// .globl	_Z9grad_descv

.visible .entry _Z9grad_descv()
{


	ret;

}
	// .globl	_Z7extractv
.visible .entry _Z7extractv()
{


	ret;

}
	// .globl	_Z7relabelv
.visible .entry _Z7relabelv()
{


	ret;

}


// ===== COMPILED SASS (sm_100) =====

	.target	sm_100

	.elftype	@"ET_EXEC"


//--------------------- .note.nv.tkinfo           --------------------------
	.section	.note.nv.tkinfo,"",@"SHT_NOTE"
	.sectionflags	@"SHF_NOTE_NV_TKINFO"
	.tkinfo
        /*0018*/ 	.word	0x00000002
        /*0030*/ 	.string	""
        /*0030*/ 	.string	"ptxas"
        /*0030*/ 	.string	"Cuda compilation tools, release 13.0, V13.0.88"
        /*0030*/ 	.string	"Build cuda_13.0.r13.0/compiler.36424714_0"
        /*0030*/ 	.string	"-arch sm_100 -m 64 "



//--------------------- .note.nv.cuinfo           --------------------------
	.section	.note.nv.cuinfo,"",@"SHT_NOTE"
	.sectionflags	@"SHF_NOTE_NV_CUINFO"
        /*0018*/ 	.short	0x0002
        /*001a*/ 	.short	0x0064
        /*001c*/ 	.short	0x0082
	.zero		2


//--------------------- .nv.info                  --------------------------
	.section	.nv.info,"",@"SHT_CUDA_INFO"
	.align	4


	//----- nvinfo : EIATTR_REGCOUNT
	.align		4
        /*0000*/ 	.byte	0x04, 0x2f
        /*0002*/ 	.short	(.L_1 - .L_0)
	.align		4
.L_0:
        /*0004*/ 	.word	index@(_Z9grad_descv)
        /*0008*/ 	.word	0x00000004


	//----- nvinfo : EIATTR_FRAME_SIZE
	.align		4
.L_1:
        /*000c*/ 	.byte	0x04, 0x11
        /*000e*/ 	.short	(.L_3 - .L_2)
	.align		4
.L_2:
        /*0010*/ 	.word	index@(_Z9grad_descv)
        /*0014*/ 	.word	0x00000000


	//----- nvinfo : EIATTR_REGCOUNT
	.align		4
.L_3:
        /*0018*/ 	.byte	0x04, 0x2f
        /*001a*/ 	.short	(.L_5 - .L_4)
	.align		4
.L_4:
        /*001c*/ 	.word	index@(_Z7extractv)
        /*0020*/ 	.word	0x00000004


	//----- nvinfo : EIATTR_FRAME_SIZE
	.align		4
.L_5:
        /*0024*/ 	.byte	0x04, 0x11
        /*0026*/ 	.short	(.L_7 - .L_6)
	.align		4
.L_6:
        /*0028*/ 	.word	index@(_Z7extractv)
        /*002c*/ 	.word	0x00000000


	//----- nvinfo : EIATTR_REGCOUNT
	.align		4
.L_7:
        /*0030*/ 	.byte	0x04, 0x2f
        /*0032*/ 	.short	(.L_9 - .L_8)
	.align		4
.L_8:
        /*0034*/ 	.word	index@(_Z7relabelv)
        /*0038*/ 	.word	0x00000004


	//----- nvinfo : EIATTR_FRAME_SIZE
	.align		4
.L_9:
        /*003c*/ 	.byte	0x04, 0x11
        /*003e*/ 	.short	(.L_11 - .L_10)
	.align		4
.L_10:
        /*0040*/ 	.word	index@(_Z7relabelv)
        /*0044*/ 	.word	0x00000000


	//----- nvinfo : EIATTR_MIN_STACK_SIZE
	.align		4
.L_11:
        /*0048*/ 	.byte	0x04, 0x12
        /*004a*/ 	.short	(.L_13 - .L_12)
	.align		4
.L_12:
        /*004c*/ 	.word	index@(_Z7relabelv)
        /*0050*/ 	.word	0x00000000


	//----- nvinfo : EIATTR_MIN_STACK_SIZE
	.align		4
.L_13:
        /*0054*/ 	.byte	0x04, 0x12
        /*0056*/ 	.short	(.L_15 - .L_14)
	.align		4
.L_14:
        /*0058*/ 	.word	index@(_Z7extractv)
        /*005c*/ 	.word	0x00000000


	//----- nvinfo : EIATTR_MIN_STACK_SIZE
	.align		4
.L_15:
        /*0060*/ 	.byte	0x04, 0x12
        /*0062*/ 	.short	(.L_17 - .L_16)
	.align		4
.L_16:
        /*0064*/ 	.word	index@(_Z9grad_descv)
        /*0068*/ 	.word	0x00000000
.L_17:


//--------------------- .nv.compat                --------------------------
	.section	.nv.compat,"",@"SHT_CUDA_COMPAT_INFO"
	.align	4
        /*0000*/ 	.byte	0x02, 0x09, 0x00, 0x00, 0x02, 0x02, 0x01, 0x00, 0x02, 0x05, 0x05, 0x00, 0x03, 0x07, 0x01, 0x01
        /*0010*/ 	.byte	0x02, 0x03, 0x00, 0x00, 0x02, 0x06, 0x01, 0x00, 0x04, 0x0b, 0x08, 0x00, 0x09, 0x00, 0x00, 0x00
        /*0020*/ 	.byte	0x00, 0x00, 0x00, 0x00


//--------------------- .nv.info._Z7relabelv      --------------------------
	.section	.nv.info._Z7relabelv,"",@"SHT_CUDA_INFO"
	.sectionflags	@""
	.align	4


	//----- nvinfo : EIATTR_CUDA_API_VERSION
	.align		4
        /*0000*/ 	.byte	0x04, 0x37
        /*0002*/ 	.short	(.L_19 - .L_18)
.L_18:
        /*0004*/ 	.word	0x00000082


	//----- nvinfo : EIATTR_SPARSE_MMA_MASK
	.align		4
.L_19:
        /*0008*/ 	.byte	0x03, 0x50
        /*000a*/ 	.short	0x0000


	//----- nvinfo : EIATTR_MAXREG_COUNT
	.align		4
        /*000c*/ 	.byte	0x03, 0x1b
        /*000e*/ 	.short	0x00ff


	//----- nvinfo : EIATTR_MERCURY_ISA_VERSION
	.align		4
        /*0010*/ 	.byte	0x03, 0x5f
        /*0012*/ 	.short	0x0101


	//----- nvinfo : EIATTR_VRC_CTA_INIT_COUNT
	.align		4
        /*0014*/ 	.byte	0x02, 0x4a
	.zero		1
	.zero		1


	//----- nvinfo : EIATTR_EXIT_INSTR_OFFSETS
	.align		4
        /*0018*/ 	.byte	0x04, 0x1c
        /*001a*/ 	.short	(.L_21 - .L_20)


	//   ....[0]....
.L_20:
        /*001c*/ 	.word	0x00000010


	//----- nvinfo : EIATTR_SW_WAR
	.align		4
.L_21:
        /*0020*/ 	.byte	0x04, 0x36
        /*0022*/ 	.short	(.L_23 - .L_22)
.L_22:
        /*0024*/ 	.word	0x00000008
.L_23:


//--------------------- .nv.info._Z7extractv      --------------------------
	.section	.nv.info._Z7extractv,"",@"SHT_CUDA_INFO"
	.sectionflags	@""
	.align	4


	//----- nvinfo : EIATTR_CUDA_API_VERSION
	.align		4
        /*0000*/ 	.byte	0x04, 0x37
        /*0002*/ 	.short	(.L_25 - .L_24)
.L_24:
        /*0004*/ 	.word	0x00000082


	//----- nvinfo : EIATTR_SPARSE_MMA_MASK
	.align		4
.L_25:
        /*0008*/ 	.byte	0x03, 0x50
        /*000a*/ 	.short	0x0000


	//----- nvinfo : EIATTR_MAXREG_COUNT
	.align		4
        /*000c*/ 	.byte	0x03, 0x1b
        /*000e*/ 	.short	0x00ff


	//----- nvinfo : EIATTR_MERCURY_ISA_VERSION
	.align		4
        /*0010*/ 	.byte	0x03, 0x5f
        /*0012*/ 	.short	0x0101


	//----- nvinfo : EIATTR_VRC_CTA_INIT_COUNT
	.align		4
        /*0014*/ 	.byte	0x02, 0x4a
	.zero		1
	.zero		1


	//----- nvinfo : EIATTR_EXIT_INSTR_OFFSETS
	.align		4
        /*0018*/ 	.byte	0x04, 0x1c
        /*001a*/ 	.short	(.L_27 - .L_26)


	//   ....[0]....
.L_26:
        /*001c*/ 	.word	0x00000010


	//----- nvinfo : EIATTR_SW_WAR
	.align		4
.L_27:
        /*0020*/ 	.byte	0x04, 0x36
        /*0022*/ 	.short	(.L_29 - .L_28)
.L_28:
        /*0024*/ 	.word	0x00000008
.L_29:


//--------------------- .nv.info._Z9grad_descv    --------------------------
	.section	.nv.info._Z9grad_descv,"",@"SHT_CUDA_INFO"
	.sectionflags	@""
	.align	4


	//----- nvinfo : EIATTR_CUDA_API_VERSION
	.align		4
        /*0000*/ 	.byte	0x04, 0x37
        /*0002*/ 	.short	(.L_31 - .L_30)
.L_30:
        /*0004*/ 	.word	0x00000082


	//----- nvinfo : EIATTR_SPARSE_MMA_MASK
	.align		4
.L_31:
        /*0008*/ 	.byte	0x03, 0x50
        /*000a*/ 	.short	0x0000


	//----- nvinfo : EIATTR_MAXREG_COUNT
	.align		4
        /*000c*/ 	.byte	0x03, 0x1b
        /*000e*/ 	.short	0x00ff


	//----- nvinfo : EIATTR_MERCURY_ISA_VERSION
	.align		4
        /*0010*/ 	.byte	0x03, 0x5f
        /*0012*/ 	.short	0x0101


	//----- nvinfo : EIATTR_VRC_CTA_INIT_COUNT
	.align		4
        /*0014*/ 	.byte	0x02, 0x4a
	.zero		1
	.zero		1


	//----- nvinfo : EIATTR_EXIT_INSTR_OFFSETS
	.align		4
        /*0018*/ 	.byte	0x04, 0x1c
        /*001a*/ 	.short	(.L_33 - .L_32)


	//   ....[0]....
.L_32:
        /*001c*/ 	.word	0x00000010


	//----- nvinfo : EIATTR_SW_WAR
	.align		4
.L_33:
        /*0020*/ 	.byte	0x04, 0x36
        /*0022*/ 	.short	(.L_35 - .L_34)
.L_34:
        /*0024*/ 	.word	0x00000008
.L_35:


//--------------------- .nv.callgraph             --------------------------
	.section	.nv.callgraph,"",@"SHT_CUDA_CALLGRAPH"
	.align	4
	.sectionentsize	8
	.align		4
        /*0000*/ 	.word	0x00000000
	.align		4
        /*0004*/ 	.word	0xffffffff
	.align		4
        /*0008*/ 	.word	0x00000000
	.align		4
        /*000c*/ 	.word	0xfffffffe
	.align		4
        /*0010*/ 	.word	0x00000000
	.align		4
        /*0014*/ 	.word	0xfffffffd
	.align		4
        /*0018*/ 	.word	0x00000000
	.align		4
        /*001c*/ 	.word	0xfffffffc


//--------------------- .text._Z7relabelv         --------------------------
	.section	.text._Z7relabelv,"ax",@progbits
	.align	128
        .global         _Z7relabelv
        .type           _Z7relabelv,@function
        .size           _Z7relabelv,(.L_x_3 - _Z7relabelv)
        .other          _Z7relabelv,@"STO_CUDA_ENTRY STV_DEFAULT"
_Z7relabelv:
.text._Z7relabelv:
[----:B------:R-:W-:Y:S01]  /*0000*/  LDC R1, c[0x0][0x37c] ;  /* 0x0000df00ff017b82 */ /* 0x000fe20000000800 */
[----:B------:R-:W-:Y:S05]  /*0010*/  EXIT ;  /* 0x000000000000794d */ /* 0x000fea0003800000 */
.L_x_0:
[----:B------:R-:W-:-:S00]  /*0020*/  BRA `(.L_x_0) ;  /* 0xfffffffc00fc7947 */ /* 0x000fc0000383ffff */
[----:B------:R-:W-:-:S00]  /*0030*/  NOP ;  /* 0x0000000000007918 */ /* 0x000fc00000000000 */
        /* <DEDUP_REMOVED lines=12> */
.L_x_3:


//--------------------- .text._Z7extractv         --------------------------
	.section	.text._Z7extractv,"ax",@progbits
	.align	128
        .global         _Z7extractv
        .type           _Z7extractv,@function
        .size           _Z7extractv,(.L_x_4 - _Z7extractv)
        .other          _Z7extractv,@"STO_CUDA_ENTRY STV_DEFAULT"
_Z7extractv:
.text._Z7extractv:
[----:B------:R-:W-:Y:S01]  /*0000*/  LDC R1, c[0x0][0x37c] ;  /* 0x0000df00ff017b82 */ /* 0x000fe20000000800 */
[----:B------:R-:W-:Y:S05]  /*0010*/  EXIT ;  /* 0x000000000000794d */ /* 0x000fea0003800000 */
.L_x_1:
        /* <DEDUP_REMOVED lines=14> */
.L_x_4:


//--------------------- .text._Z9grad_descv       --------------------------
	.section	.text._Z9grad_descv,"ax",@progbits
	.align	128
        .global         _Z9grad_descv
        .type           _Z9grad_descv,@function
        .size           _Z9grad_descv,(.L_x_5 - _Z9grad_descv)
        .other          _Z9grad_descv,@"STO_CUDA_ENTRY STV_DEFAULT"
_Z9grad_descv:
.text._Z9grad_descv:
[----:B------:R-:W-:Y:S01]  /*0000*/  LDC R1, c[0x0][0x37c] ;  /* 0x0000df00ff017b82 */ /* 0x000fe20000000800 */
[----:B------:R-:W-:Y:S05]  /*0010*/  EXIT ;  /* 0x000000000000794d */ /* 0x000fea0003800000 */
.L_x_2:
        /* <DEDUP_REMOVED lines=14> */
.L_x_5:


//--------------------- .nv.shared.reserved.0     --------------------------
	.section	.nv.shared.reserved.0,"aw",@nobits
	.weak		__nv_reservedSMEM_offset_0_alias
	.size		__nv_reservedSMEM_offset_0_alias, 0, 64
	.other		__nv_reservedSMEM_offset_0_alias,@"STO_CUDA_RESERVED_SHARED STV_DEFAULT"
__nv_reservedSMEM_offset_0_alias:
	.zero		0
	.zero		64


//--------------------- .nv.constant0._Z7relabelv --------------------------
	.section	.nv.constant0._Z7relabelv,"a",@progbits
	.sectionflags	@""
	.align	4
.nv.constant0._Z7relabelv:
	.zero		896


//--------------------- .nv.constant0._Z7extractv --------------------------
	.section	.nv.constant0._Z7extractv,"a",@progbits
	.sectionflags	@""
	.align	4
.nv.constant0._Z7extractv:
	.zero		896


//--------------------- .nv.constant0._Z9grad_descv --------------------------
	.section	.nv.constant0._Z9grad_descv,"a",@progbits
	.sectionflags	@""
	.align	4
.nv.constant0._Z9grad_descv:
	.zero		896


//--------------------- SYMBOLS --------------------------

	.type		.nv.reservedSmem.offset0,@object
	.size		.nv.reservedSmem.offset0,0x4
